//
// Generated by NVIDIA NVVM Compiler
//
// Compiler Build ID: CL-36424714
// Cuda compilation tools, release 13.0, V13.0.88
// Based on NVVM 20.0.0
//

.version 9.0
.target sm_100
.address_size 64

	// .globl	_ZN3cub18CUB_300001_SM_10006detail11EmptyKernelIvEEvv
.global .align 1 .b8 _ZN34_INTERNAL_7c7158a6_4_k_cu_c7a5e9904cuda3std3__45__cpo5beginE[1];
.global .align 1 .b8 _ZN34_INTERNAL_7c7158a6_4_k_cu_c7a5e9904cuda3std3__45__cpo3endE[1];
.global .align 1 .b8 _ZN34_INTERNAL_7c7158a6_4_k_cu_c7a5e9904cuda3std3__45__cpo6cbeginE[1];
.global .align 1 .b8 _ZN34_INTERNAL_7c7158a6_4_k_cu_c7a5e9904cuda3std3__45__cpo4cendE[1];
.global .align 1 .b8 _ZN34_INTERNAL_7c7158a6_4_k_cu_c7a5e9904cuda3std3__45__cpo6rbeginE[1];
.global .align 1 .b8 _ZN34_INTERNAL_7c7158a6_4_k_cu_c7a5e9904cuda3std3__45__cpo4rendE[1];
.global .align 1 .b8 _ZN34_INTERNAL_7c7158a6_4_k_cu_c7a5e9904cuda3std3__45__cpo7crbeginE[1];
.global .align 1 .b8 _ZN34_INTERNAL_7c7158a6_4_k_cu_c7a5e9904cuda3std3__45__cpo5crendE[1];
.global .align 1 .b8 _ZN34_INTERNAL_7c7158a6_4_k_cu_c7a5e9904cuda3std3__436_GLOBAL__N__7c7158a6_4_k_cu_c7a5e9906ignoreE[1];
.global .align 1 .b8 _ZN34_INTERNAL_7c7158a6_4_k_cu_c7a5e9904cuda3std3__419piecewise_constructE[1];
.global .align 1 .b8 _ZN34_INTERNAL_7c7158a6_4_k_cu_c7a5e9904cuda3std3__48in_placeE[1];
.global .align 1 .b8 _ZN34_INTERNAL_7c7158a6_4_k_cu_c7a5e9904cuda3std3__420unreachable_sentinelE[1];
.global .align 1 .b8 _ZN34_INTERNAL_7c7158a6_4_k_cu_c7a5e9904cuda3std3__47nulloptE[1];
.global .align 1 .b8 _ZN34_INTERNAL_7c7158a6_4_k_cu_c7a5e9904cuda3std3__48unexpectE[1];
.global .align 1 .b8 _ZN34_INTERNAL_7c7158a6_4_k_cu_c7a5e9904cuda3std6ranges3__45__cpo4swapE[1];
.global .align 1 .b8 _ZN34_INTERNAL_7c7158a6_4_k_cu_c7a5e9904cuda3std6ranges3__45__cpo9iter_moveE[1];
.global .align 1 .b8 _ZN34_INTERNAL_7c7158a6_4_k_cu_c7a5e9904cuda3std6ranges3__45__cpo5beginE[1];
.global .align 1 .b8 _ZN34_INTERNAL_7c7158a6_4_k_cu_c7a5e9904cuda3std6ranges3__45__cpo3endE[1];
.global .align 1 .b8 _ZN34_INTERNAL_7c7158a6_4_k_cu_c7a5e9904cuda3std6ranges3__45__cpo6cbeginE[1];
.global .align 1 .b8 _ZN34_INTERNAL_7c7158a6_4_k_cu_c7a5e9904cuda3std6ranges3__45__cpo4cendE[1];
.global .align 1 .b8 _ZN34_INTERNAL_7c7158a6_4_k_cu_c7a5e9904cuda3std6ranges3__45__cpo7advanceE[1];
.global .align 1 .b8 _ZN34_INTERNAL_7c7158a6_4_k_cu_c7a5e9904cuda3std6ranges3__45__cpo9iter_swapE[1];
.global .align 1 .b8 _ZN34_INTERNAL_7c7158a6_4_k_cu_c7a5e9904cuda3std6ranges3__45__cpo4nextE[1];
.global .align 1 .b8 _ZN34_INTERNAL_7c7158a6_4_k_cu_c7a5e9904cuda3std6ranges3__45__cpo4prevE[1];
.global .align 1 .b8 _ZN34_INTERNAL_7c7158a6_4_k_cu_c7a5e9904cuda3std6ranges3__45__cpo4dataE[1];
.global .align 1 .b8 _ZN34_INTERNAL_7c7158a6_4_k_cu_c7a5e9904cuda3std6ranges3__45__cpo5cdataE[1];
.global .align 1 .b8 _ZN34_INTERNAL_7c7158a6_4_k_cu_c7a5e9904cuda3std6ranges3__45__cpo4sizeE[1];
.global .align 1 .b8 _ZN34_INTERNAL_7c7158a6_4_k_cu_c7a5e9904cuda3std6ranges3__45__cpo5ssizeE[1];
.global .align 1 .b8 _ZN34_INTERNAL_7c7158a6_4_k_cu_c7a5e9904cuda3std6ranges3__45__cpo8distanceE[1];
.global .align 1 .b8 _ZN34_INTERNAL_7c7158a6_4_k_cu_c7a5e9906thrust24THRUST_300001_SM_1000_NS8cuda_cub3parE[1];
.global .align 1 .b8 _ZN34_INTERNAL_7c7158a6_4_k_cu_c7a5e9906thrust24THRUST_300001_SM_1000_NS8cuda_cub10par_nosyncE[1];
.global .align 1 .b8 _ZN34_INTERNAL_7c7158a6_4_k_cu_c7a5e9906thrust24THRUST_300001_SM_1000_NS6system6detail10sequential3seqE[1];
.global .align 1 .b8 _ZN34_INTERNAL_7c7158a6_4_k_cu_c7a5e9906thrust24THRUST_300001_SM_1000_NS12placeholders2_1E[1];
.global .align 1 .b8 _ZN34_INTERNAL_7c7158a6_4_k_cu_c7a5e9906thrust24THRUST_300001_SM_1000_NS12placeholders2_2E[1];
.global .align 1 .b8 _ZN34_INTERNAL_7c7158a6_4_k_cu_c7a5e9906thrust24THRUST_300001_SM_1000_NS12placeholders2_3E[1];
.global .align 1 .b8 _ZN34_INTERNAL_7c7158a6_4_k_cu_c7a5e9906thrust24THRUST_300001_SM_1000_NS12placeholders2_4E[1];
.global .align 1 .b8 _ZN34_INTERNAL_7c7158a6_4_k_cu_c7a5e9906thrust24THRUST_300001_SM_1000_NS12placeholders2_5E[1];
.global .align 1 .b8 _ZN34_INTERNAL_7c7158a6_4_k_cu_c7a5e9906thrust24THRUST_300001_SM_1000_NS12placeholders2_6E[1];
.global .align 1 .b8 _ZN34_INTERNAL_7c7158a6_4_k_cu_c7a5e9906thrust24THRUST_300001_SM_1000_NS12placeholders2_7E[1];
.global .align 1 .b8 _ZN34_INTERNAL_7c7158a6_4_k_cu_c7a5e9906thrust24THRUST_300001_SM_1000_NS12placeholders2_8E[1];
.global .align 1 .b8 _ZN34_INTERNAL_7c7158a6_4_k_cu_c7a5e9906thrust24THRUST_300001_SM_1000_NS12placeholders2_9E[1];
.global .align 1 .b8 _ZN34_INTERNAL_7c7158a6_4_k_cu_c7a5e9906thrust24THRUST_300001_SM_1000_NS12placeholders3_10E[1];
.global .align 1 .b8 _ZN34_INTERNAL_7c7158a6_4_k_cu_c7a5e9906thrust24THRUST_300001_SM_1000_NS3seqE[1];

.visible .entry _ZN3cub18CUB_300001_SM_10006detail11EmptyKernelIvEEvv()
{


	ret;

}
	// .globl	_ZN3cub18CUB_300001_SM_10006detail8for_each13static_kernelINS2_12policy_hub_t12policy_500_tEmN6thrust24THRUST_300001_SM_1000_NS8cuda_cub20__uninitialized_fill7functorINS7_10device_ptrIiEEiEEEEvT0_T1_
.visible .entry _ZN3cub18CUB_300001_SM_10006detail8for_each13static_kernelINS2_12policy_hub_t12policy_500_tEmN6thrust24THRUST_300001_SM_1000_NS8cuda_cub20__uninitialized_fill7functorINS7_10device_ptrIiEEiEEEEvT0_T1_(
	.param .u64 _ZN3cub18CUB_300001_SM_10006detail8for_each13static_kernelINS2_12policy_hub_t12policy_500_tEmN6thrust24THRUST_300001_SM_1000_NS8cuda_cub20__uninitialized_fill7functorINS7_10device_ptrIiEEiEEEEvT0_T1__param_0,
	.param .align 8 .b8 _ZN3cub18CUB_300001_SM_10006detail8for_each13static_kernelINS2_12policy_hub_t12policy_500_tEmN6thrust24THRUST_300001_SM_1000_NS8cuda_cub20__uninitialized_fill7functorINS7_10device_ptrIiEEiEEEEvT0_T1__param_1[16]
)
.maxntid 256
{
	.reg .pred 	%p<4>;
	.reg .b16 	%rs<5>;
	.reg .b32 	%r<12>;
	.reg .b64 	%rd<16>;

	ld.param.u32 	%r3, [_ZN3cub18CUB_300001_SM_10006detail8for_each13static_kernelINS2_12policy_hub_t12policy_500_tEmN6thrust24THRUST_300001_SM_1000_NS8cuda_cub20__uninitialized_fill7functorINS7_10device_ptrIiEEiEEEEvT0_T1__param_1+8];
	ld.param.u64 	%rd4, [_ZN3cub18CUB_300001_SM_10006detail8for_each13static_kernelINS2_12policy_hub_t12policy_500_tEmN6thrust24THRUST_300001_SM_1000_NS8cuda_cub20__uninitialized_fill7functorINS7_10device_ptrIiEEiEEEEvT0_T1__param_1];
	ld.param.u64 	%rd5, [_ZN3cub18CUB_300001_SM_10006detail8for_each13static_kernelINS2_12policy_hub_t12policy_500_tEmN6thrust24THRUST_300001_SM_1000_NS8cuda_cub20__uninitialized_fill7functorINS7_10device_ptrIiEEiEEEEvT0_T1__param_0];
	mov.u32 	%r9, %ctaid.x;
	mul.wide.u32 	%rd1, %r9, 512;
	sub.s64 	%rd2, %rd5, %rd1;
	setp.lt.u64 	%p1, %rd2, 512;
	@%p1 bra 	$L__BB1_2;
	mov.u32 	%r11, %tid.x;
	cvta.to.global.u64 	%rd11, %rd4;
	cvt.u64.u32 	%rd12, %r11;
	add.s64 	%rd13, %rd1, %rd12;
	shl.b64 	%rd14, %rd13, 2;
	add.s64 	%rd15, %rd11, %rd14;
	st.global.u32 	[%rd15], %r3;
	st.global.u32 	[%rd15+1024], %r3;
	bra.uni 	$L__BB1_6;
$L__BB1_2:
	cvta.to.global.u64 	%rd6, %rd4;
	mov.u32 	%r2, %tid.x;
	cvt.u64.u32 	%rd7, %r2;
	setp.le.u64 	%p2, %rd2, %rd7;
	add.s64 	%rd8, %rd1, %rd7;
	shl.b64 	%rd9, %rd8, 2;
	add.s64 	%rd3, %rd6, %rd9;
	@%p2 bra 	$L__BB1_4;
	st.global.u32 	[%rd3], %r3;
$L__BB1_4:
	add.s32 	%r10, %r2, 256;
	cvt.u64.u32 	%rd10, %r10;
	setp.le.u64 	%p3, %rd2, %rd10;
	@%p3 bra 	$L__BB1_6;
	st.global.u32 	[%rd3+1024], %r3;
$L__BB1_6:
	ret;

}


// ===== COMPILED SASS (sm_100) =====

	.target	sm_100

	.elftype	@"ET_EXEC"


//--------------------- .note.nv.tkinfo           --------------------------
	.section	.note.nv.tkinfo,"",@"SHT_NOTE"
	.sectionflags	@"SHF_NOTE_NV_TKINFO"
	.tkinfo
        /*0018*/ 	.word	0x00000002
        /*0030*/ 	.string	""
        /*0030*/ 	.string	"ptxas"
        /*0030*/ 	.string	"Cuda compilation tools, release 13.0, V13.0.88"
        /*0030*/ 	.string	"Build cuda_13.0.r13.0/compiler.36424714_0"
        /*0030*/ 	.string	"-arch sm_100 -m 64 "



//--------------------- .note.nv.cuinfo           --------------------------
	.section	.note.nv.cuinfo,"",@"SHT_NOTE"
	.sectionflags	@"SHF_NOTE_NV_CUINFO"
        /*0018*/ 	.short	0x0002
        /*001a*/ 	.short	0x0064
        /*001c*/ 	.short	0x0082
	.zero		2


//--------------------- .nv.info                  --------------------------
	.section	.nv.info,"",@"SHT_CUDA_INFO"
	.align	4


	//----- nvinfo : EIATTR_REGCOUNT
	.align		4
        /*0000*/ 	.byte	0x04, 0x2f
        /*0002*/ 	.short	(.L_44 - .L_43)
	.align		4
.L_43:
        /*0004*/ 	.word	index@(_ZN3cub18CUB_300001_SM_10006detail11EmptyKernelIvEEvv)
        /*0008*/ 	.word	0x00000004


	//----- nvinfo : EIATTR_FRAME_SIZE
	.align		4
.L_44:
        /*000c*/ 	.byte	0x04, 0x11
        /*000e*/ 	.short	(.L_46 - .L_45)
	.align		4
.L_45:
        /*0010*/ 	.word	index@(_ZN3cub18CUB_300001_SM_10006detail11EmptyKernelIvEEvv)
        /*0014*/ 	.word	0x00000000


	//----- nvinfo : EIATTR_REGCOUNT
	.align		4
.L_46:
        /*0018*/ 	.byte	0x04, 0x2f
        /*001a*/ 	.short	(.L_48 - .L_47)
	.align		4
.L_47:
        /*001c*/ 	.word	index@(_ZN3cub18CUB_300001_SM_10006detail8for_each13static_kernelINS2_12policy_hub_t12policy_500_tEmN6thrust24THRUST_300001_SM_1000_NS8cuda_cub20__uninitialized_fill7functorINS7_10device_ptrIiEEiEEEEvT0_T1_)
        /*0020*/ 	.word	0x00000008


	//----- nvinfo : EIATTR_FRAME_SIZE
	.align		4
.L_48:
        /*0024*/ 	.byte	0x04, 0x11
        /*0026*/ 	.short	(.L_50 - .L_49)
	.align		4
.L_49:
        /*0028*/ 	.word	index@(_ZN3cub18CUB_300001_SM_10006detail8for_each13static_kernelINS2_12policy_hub_t12policy_500_tEmN6thrust24THRUST_300001_SM_1000_NS8cuda_cub20__uninitialized_fill7functorINS7_10device_ptrIiEEiEEEEvT0_T1_)
        /*002c*/ 	.word	0x00000000


	//----- nvinfo : EIATTR_MIN_STACK_SIZE
	.align		4
.L_50:
        /*0030*/ 	.byte	0x04, 0x12
        /*0032*/ 	.short	(.L_52 - .L_51)
	.align		4
.L_51:
        /*0034*/ 	.word	index@(_ZN3cub18CUB_300001_SM_10006detail8for_each13static_kernelINS2_12policy_hub_t12policy_500_tEmN6thrust24THRUST_300001_SM_1000_NS8cuda_cub20__uninitialized_fill7functorINS7_10device_ptrIiEEiEEEEvT0_T1_)
        /*0038*/ 	.word	0x00000000


	//----- nvinfo : EIATTR_MIN_STACK_SIZE
	.align		4
.L_52:
        /*003c*/ 	.byte	0x04, 0x12
        /*003e*/ 	.short	(.L_54 - .L_53)
	.align		4
.L_53:
        /*0040*/ 	.word	index@(_ZN3cub18CUB_300001_SM_10006detail11EmptyKernelIvEEvv)
        /*0044*/ 	.word	0x00000000
.L_54:


//--------------------- .nv.compat                --------------------------
	.section	.nv.compat,"",@"SHT_CUDA_COMPAT_INFO"
	.align	4
        /*0000*/ 	.byte	0x02, 0x09, 0x00, 0x00, 0x02, 0x02, 0x01, 0x00, 0x02, 0x05, 0x05, 0x00, 0x03, 0x07, 0x01, 0x01
        /*0010*/ 	.byte	0x02, 0x03, 0x00, 0x00, 0x02, 0x06, 0x01, 0x00, 0x04, 0x0b, 0x08, 0x00, 0x09, 0x00, 0x00, 0x00
        /*0020*/ 	.byte	0x00, 0x00, 0x00, 0x00


//--------------------- .nv.info._ZN3cub18CUB_300001_SM_10006detail8for_each13static_kernelINS2_12policy_hub_t12policy_500_tEmN6thrust24THRUST_300001_SM_1000_NS8cuda_cub20__uninitialized_fill7functorINS7_10device_ptrIiEEiEEEEvT0_T1_ --------------------------
	.section	.nv.info._ZN3cub18CUB_300001_SM_10006detail8for_each13static_kernelINS2_12policy_hub_t12policy_500_tEmN6thrust24THRUST_300001_SM_1000_NS8cuda_cub20__uninitialized_fill7functorINS7_10device_ptrIiEEiEEEEvT0_T1_,"",@"SHT_CUDA_INFO"
	.sectionflags	@""
	.align	4


	//----- nvinfo : EIATTR_CUDA_API_VERSION
	.align		4
        /*0000*/ 	.byte	0x04, 0x37
        /*0002*/ 	.short	(.L_56 - .L_55)
.L_55:
        /*0004*/ 	.word	0x00000082


	//----- nvinfo : EIATTR_KPARAM_INFO
	.align		4
.L_56:
        /*0008*/ 	.byte	0x04, 0x17
        /*000a*/ 	.short	(.L_58 - .L_57)
.L_57:
        /*000c*/ 	.word	0x00000000
        /*0010*/ 	.short	0x0001
        /*0012*/ 	.short	0x0008
        /*0014*/ 	.byte	0x00, 0xf0, 0x41, 0x00


	//----- nvinfo : EIATTR_KPARAM_INFO
	.align		4
.L_58:
        /*0018*/ 	.byte	0x04, 0x17
        /*001a*/ 	.short	(.L_60 - .L_59)
.L_59:
        /*001c*/ 	.word	0x00000000
        /*0020*/ 	.short	0x0000
        /*0022*/ 	.short	0x0000
        /*0024*/ 	.byte	0x00, 0xf0, 0x21, 0x00


	//----- nvinfo : EIATTR_SPARSE_MMA_MASK
	.align		4
.L_60:
        /*0028*/ 	.byte	0x03, 0x50
        /*002a*/ 	.short	0x0000


	//----- nvinfo : EIATTR_MAXREG_COUNT
	.align		4
        /*002c*/ 	.byte	0x03, 0x1b
        /*002e*/ 	.short	0x00ff


	//----- nvinfo : EIATTR_MERCURY_ISA_VERSION
	.align		4
        /*0030*/ 	.byte	0x03, 0x5f
        /*0032*/ 	.short	0x0101


	//----- nvinfo : EIATTR_VRC_CTA_INIT_COUNT
	.align		4
        /*0034*/ 	.byte	0x02, 0x4a
	.zero		1
	.zero		1


	//----- nvinfo : EIATTR_EXIT_INSTR_OFFSETS
	.align		4
        /*0038*/ 	.byte	0x04, 0x1c
        /*003a*/ 	.short	(.L_62 - .L_61)


	//   ....[0]....
.L_61:
        /*003c*/ 	.word	0x00000130


	//   ....[1]....
        /*0040*/ 	.word	0x00000230


	//   ....[2]....
        /*0044*/ 	.word	0x00000260


	//----- nvinfo : EIATTR_MAX_THREADS
	.align		4
.L_62:
        /*0048*/ 	.byte	0x04, 0x05
        /*004a*/ 	.short	(.L_64 - .L_63)
.L_63:
        /*004c*/ 	.word	0x00000100
        /*0050*/ 	.word	0x00000001
        /*0054*/ 	.word	0x00000001


	//----- nvinfo : EIATTR_CBANK_PARAM_SIZE
	.align		4
.L_64:
        /*0058*/ 	.byte	0x03, 0x19
        /*005a*/ 	.short	0x0018


	//----- nvinfo : EIATTR_PARAM_CBANK
	.align		4
        /*005c*/ 	.byte	0x04, 0x0a
        /*005e*/ 	.short	(.L_66 - .L_65)
	.align		4
.L_65:
        /*0060*/ 	.word	index@(.nv.constant0._ZN3cub18CUB_300001_SM_10006detail8for_each13static_kernelINS2_12policy_hub_t12policy_500_tEmN6thrust24THRUST_300001_SM_1000_NS8cuda_cub20__uninitialized_fill7functorINS7_10device_ptrIiEEiEEEEvT0_T1_)
        /*0064*/ 	.short	0x0380
        /*0066*/ 	.short	0x0018


	//----- nvinfo : EIATTR_SW_WAR
	.align		4
.L_66:
        /*0068*/ 	.byte	0x04, 0x36
        /*006a*/ 	.short	(.L_68 - .L_67)
.L_67:
        /*006c*/ 	.word	0x00000008
.L_68:


//--------------------- .nv.info._ZN3cub18CUB_300001_SM_10006detail11EmptyKernelIvEEvv --------------------------
	.section	.nv.info._ZN3cub18CUB_300001_SM_10006detail11EmptyKernelIvEEvv,"",@"SHT_CUDA_INFO"
	.sectionflags	@""
	.align	4


	//----- nvinfo : EIATTR_CUDA_API_VERSION
	.align		4
        /*0000*/ 	.byte	0x04, 0x37
        /*0002*/ 	.short	(.L_70 - .L_69)
.L_69:
        /*0004*/ 	.word	0x00000082


	//----- nvinfo : EIATTR_SPARSE_MMA_MASK
	.align		4
.L_70:
        /*0008*/ 	.byte	0x03, 0x50
        /*000a*/ 	.short	0x0000


	//----- nvinfo : EIATTR_MAXREG_COUNT
	.align		4
        /*000c*/ 	.byte	0x03, 0x1b
        /*000e*/ 	.short	0x00ff


	//----- nvinfo : EIATTR_MERCURY_ISA_VERSION
	.align		4
        /*0010*/ 	.byte	0x03, 0x5f
        /*0012*/ 	.short	0x0101


	//----- nvinfo : EIATTR_VRC_CTA_INIT_COUNT
	.align		4
        /*0014*/ 	.byte	0x02, 0x4a
	.zero		1
	.zero		1


	//----- nvinfo : EIATTR_EXIT_INSTR_OFFSETS
	.align		4
        /*0018*/ 	.byte	0x04, 0x1c
        /*001a*/ 	.short	(.L_72 - .L_71)


	//   ....[0]....
.L_71:
        /*001c*/ 	.word	0x00000010


	//----- nvinfo : EIATTR_SW_WAR
	.align		4
.L_72:
        /*0020*/ 	.byte	0x04, 0x36
        /*0022*/ 	.short	(.L_74 - .L_73)
.L_73:
        /*0024*/ 	.word	0x00000008
.L_74:


//--------------------- .nv.callgraph             --------------------------
	.section	.nv.callgraph,"",@"SHT_CUDA_CALLGRAPH"
	.align	4
	.sectionentsize	8
	.align		4
        /*0000*/ 	.word	0x00000000
	.align		4
        /*0004*/ 	.word	0xffffffff
	.align		4
        /*0008*/ 	.word	0x00000000
	.align		4
        /*000c*/ 	.word	0xfffffffe
	.align		4
        /*0010*/ 	.word	0x00000000
	.align		4
        /*0014*/ 	.word	0xfffffffd
	.align		4
        /*0018*/ 	.word	0x00000000
	.align		4
        /*001c*/ 	.word	0xfffffffc


//--------------------- .nv.constant4             --------------------------
	.section	.nv.constant4,"a",@progbits
	.align	8
	.align		8
.nv.constant4:
        /*0000*/ 	.dword	_ZN34_INTERNAL_7c7158a6_4_k_cu_c7a5e9904cuda3std3__45__cpo5beginE
	.align		8
        /*0008*/ 	.dword	_ZN34_INTERNAL_7c7158a6_4_k_cu_c7a5e9904cuda3std3__45__cpo3endE
	.align		8
        /*0010*/ 	.dword	_ZN34_INTERNAL_7c7158a6_4_k_cu_c7a5e9904cuda3std3__45__cpo6cbeginE
	.align		8
        /*0018*/ 	.dword	_ZN34_INTERNAL_7c7158a6_4_k_cu_c7a5e9904cuda3std3__45__cpo4cendE
	.align		8
        /*0020*/ 	.dword	_ZN34_INTERNAL_7c7158a6_4_k_cu_c7a5e9904cuda3std3__45__cpo6rbeginE
	.align		8
        /*0028*/ 	.dword	_ZN34_INTERNAL_7c7158a6_4_k_cu_c7a5e9904cuda3std3__45__cpo4rendE
	.align		8
        /*0030*/ 	.dword	_ZN34_INTERNAL_7c7158a6_4_k_cu_c7a5e9904cuda3std3__45__cpo7crbeginE
	.align		8
        /*0038*/ 	.dword	_ZN34_INTERNAL_7c7158a6_4_k_cu_c7a5e9904cuda3std3__45__cpo5crendE
	.align		8
        /*0040*/ 	.dword	_ZN34_INTERNAL_7c7158a6_4_k_cu_c7a5e9904cuda3std3__436_GLOBAL__N__7c7158a6_4_k_cu_c7a5e9906ignoreE
	.align		8
        /*0048*/ 	.dword	_ZN34_INTERNAL_7c7158a6_4_k_cu_c7a5e9904cuda3std3__419piecewise_constructE
	.align		8
        /*0050*/ 	.dword	_ZN34_INTERNAL_7c7158a6_4_k_cu_c7a5e9904cuda3std3__48in_placeE
	.align		8
        /*0058*/ 	.dword	_ZN34_INTERNAL_7c7158a6_4_k_cu_c7a5e9904cuda3std3__420unreachable_sentinelE
	.align		8
        /*0060*/ 	.dword	_ZN34_INTERNAL_7c7158a6_4_k_cu_c7a5e9904cuda3std3__47nulloptE
	.align		8
        /*0068*/ 	.dword	_ZN34_INTERNAL_7c7158a6_4_k_cu_c7a5e9904cuda3std3__48unexpectE
	.align		8
        /*0070*/ 	.dword	_ZN34_INTERNAL_7c7158a6_4_k_cu_c7a5e9904cuda3std6ranges3__45__cpo4swapE
	.align		8
        /*0078*/ 	.dword	_ZN34_INTERNAL_7c7158a6_4_k_cu_c7a5e9904cuda3std6ranges3__45__cpo9iter_moveE
	.align		8
        /*0080*/ 	.dword	_ZN34_INTERNAL_7c7158a6_4_k_cu_c7a5e9904cuda3std6ranges3__45__cpo5beginE
	.align		8
        /*0088*/ 	.dword	_ZN34_INTERNAL_7c7158a6_4_k_cu_c7a5e9904cuda3std6ranges3__45__cpo3endE
	.align		8
        /*0090*/ 	.dword	_ZN34_INTERNAL_7c7158a6_4_k_cu_c7a5e9904cuda3std6ranges3__45__cpo6cbeginE
	.align		8
        /*0098*/ 	.dword	_ZN34_INTERNAL_7c7158a6_4_k_cu_c7a5e9904cuda3std6ranges3__45__cpo4cendE
	.align		8
        /*00a0*/ 	.dword	_ZN34_INTERNAL_7c7158a6_4_k_cu_c7a5e9904cuda3std6ranges3__45__cpo7advanceE
	.align		8
        /*00a8*/ 	.dword	_ZN34_INTERNAL_7c7158a6_4_k_cu_c7a5e9904cuda3std6ranges3__45__cpo9iter_swapE
	.align		8
        /*00b0*/ 	.dword	_ZN34_INTERNAL_7c7158a6_4_k_cu_c7a5e9904cuda3std6ranges3__45__cpo4nextE
	.align		8
        /*00b8*/ 	.dword	_ZN34_INTERNAL_7c7158a6_4_k_cu_c7a5e9904cuda3std6ranges3__45__cpo4prevE
	.align		8
        /*00c0*/ 	.dword	_ZN34_INTERNAL_7c7158a6_4_k_cu_c7a5e9904cuda3std6ranges3__45__cpo4dataE
	.align		8
        /*00c8*/ 	.dword	_ZN34_INTERNAL_7c7158a6_4_k_cu_c7a5e9904cuda3std6ranges3__45__cpo5cdataE
	.align		8
        /*00d0*/ 	.dword	_ZN34_INTERNAL_7c7158a6_4_k_cu_c7a5e9904cuda3std6ranges3__45__cpo4sizeE
	.align		8
        /*00d8*/ 	.dword	_ZN34_INTERNAL_7c7158a6_4_k_cu_c7a5e9904cuda3std6ranges3__45__cpo5ssizeE
	.align		8
        /*00e0*/ 	.dword	_ZN34_INTERNAL_7c7158a6_4_k_cu_c7a5e9904cuda3std6ranges3__45__cpo8distanceE
	.align		8
        /*00e8*/ 	.dword	_ZN34_INTERNAL_7c7158a6_4_k_cu_c7a5e9906thrust24THRUST_300001_SM_1000_NS8cuda_cub3parE
	.align		8
        /*00f0*/ 	.dword	_ZN34_INTERNAL_7c7158a6_4_k_cu_c7a5e9906thrust24THRUST_300001_SM_1000_NS8cuda_cub10par_nosyncE
	.align		8
        /*00f8*/ 	.dword	_ZN34_INTERNAL_7c7158a6_4_k_cu_c7a5e9906thrust24THRUST_300001_SM_1000_NS6system6detail10sequential3seqE
	.align		8
        /*0100*/ 	.dword	_ZN34_INTERNAL_7c7158a6_4_k_cu_c7a5e9906thrust24THRUST_300001_SM_1000_NS12placeholders2_1E
	.align		8
        /*0108*/ 	.dword	_ZN34_INTERNAL_7c7158a6_4_k_cu_c7a5e9906thrust24THRUST_300001_SM_1000_NS12placeholders2_2E
	.align		8
        /*0110*/ 	.dword	_ZN34_INTERNAL_7c7158a6_4_k_cu_c7a5e9906thrust24THRUST_300001_SM_1000_NS12placeholders2_3E
	.align		8
        /*0118*/ 	.dword	_ZN34_INTERNAL_7c7158a6_4_k_cu_c7a5e9906thrust24THRUST_300001_SM_1000_NS12placeholders2_4E
	.align		8
        /*0120*/ 	.dword	_ZN34_INTERNAL_7c7158a6_4_k_cu_c7a5e9906thrust24THRUST_300001_SM_1000_NS12placeholders2_5E
	.align		8
        /*0128*/ 	.dword	_ZN34_INTERNAL_7c7158a6_4_k_cu_c7a5e9906thrust24THRUST_300001_SM_1000_NS12placeholders2_6E
	.align		8
        /*0130*/ 	.dword	_ZN34_INTERNAL_7c7158a6_4_k_cu_c7a5e9906thrust24THRUST_300001_SM_1000_NS12placeholders2_7E
	.align		8
        /*0138*/ 	.dword	_ZN34_INTERNAL_7c7158a6_4_k_cu_c7a5e9906thrust24THRUST_300001_SM_1000_NS12placeholders2_8E
	.align		8
        /*0140*/ 	.dword	_ZN34_INTERNAL_7c7158a6_4_k_cu_c7a5e9906thrust24THRUST_300001_SM_1000_NS12placeholders2_9E
	.align		8
        /*0148*/ 	.dword	_ZN34_INTERNAL_7c7158a6_4_k_cu_c7a5e9906thrust24THRUST_300001_SM_1000_NS12placeholders3_10E
	.align		8
        /*0150*/ 	.dword	_ZN34_INTERNAL_7c7158a6_4_k_cu_c7a5e9906thrust24THRUST_300001_SM_1000_NS3seqE


//--------------------- .text._ZN3cub18CUB_300001_SM_10006detail8for_each13static_kernelINS2_12policy_hub_t12policy_500_tEmN6thrust24THRUST_300001_SM_1000_NS8cuda_cub20__uninitialized_fill7functorINS7_10device_ptrIiEEiEEEEvT0_T1_ --------------------------
	.section	.text._ZN3cub18CUB_300001_SM_10006detail8for_each13static_kernelINS2_12policy_hub_t12policy_500_tEmN6thrust24THRUST_300001_SM_1000_NS8cuda_cub20__uninitialized_fill7functorINS7_10device_ptrIiEEiEEEEvT0_T1_,"ax",@progbits
	.align	128
        .global         _ZN3cub18CUB_300001_SM_10006detail8for_each13static_kernelINS2_12policy_hub_t12policy_500_tEmN6thrust24THRUST_300001_SM_1000_NS8cuda_cub20__uninitialized_fill7functorINS7_10device_ptrIiEEiEEEEvT0_T1_
        .type           _ZN3cub18CUB_300001_SM_10006detail8for_each13static_kernelINS2_12policy_hub_t12policy_500_tEmN6thrust24THRUST_300001_SM_1000_NS8cuda_cub20__uninitialized_fill7functorINS7_10device_ptrIiEEiEEEEvT0_T1_,@function
        .size           _ZN3cub18CUB_300001_SM_10006detail8for_each13static_kernelINS2_12policy_hub_t12policy_500_tEmN6thrust24THRUST_300001_SM_1000_NS8cuda_cub20__uninitialized_fill7functorINS7_10device_ptrIiEEiEEEEvT0_T1_,(.L_x_3 - _ZN3cub18CUB_300001_SM_10006detail8for_each13static_kernelINS2_12policy_hub_t12policy_500_tEmN6thrust24THRUST_300001_SM_1000_NS8cuda_cub20__uninitialized_fill7functorINS7_10device_ptrIiEEiEEEEvT0_T1_)
        .other          _ZN3cub18CUB_300001_SM_10006detail8for_each13static_kernelINS2_12policy_hub_t12policy_500_tEmN6thrust24THRUST_300001_SM_1000_NS8cuda_cub20__uninitialized_fill7functorINS7_10device_ptrIiEEiEEEEvT0_T1_,@"STO_CUDA_ENTRY STV_DEFAULT"
_ZN3cub18CUB_300001_SM_10006detail8for_each13static_kernelINS2_12policy_hub_t12policy_500_tEmN6thrust24THRUST_300001_SM_1000_NS8cuda_cub20__uninitialized_fill7functorINS7_10device_ptrIiEEiEEEEvT0_T1_:
.text._ZN3cub18CUB_300001_SM_10006detail8for_each13static_kernelINS2_12policy_hub_t12policy_500_tEmN6thrust24THRUST_300001_SM_1000_NS8cuda_cub20__uninitialized_fill7functorINS7_10device_ptrIiEEiEEEEvT0_T1_:
[----:B------:R-:W-:Y:S08]  /*0000*/  LDC R1, c[0x0][0x37c] ;  /* 0x0000df00ff017b82 */ /* 0x000ff00000000800 */
[----:B------:R-:W0:Y:S01]  /*0010*/  S2UR UR4, SR_CTAID.X ;  /* 0x00000000000479c3 */ /* 0x000e220000002500 */
[----:B------:R-:W1:Y:S01]  /*0020*/  LDCU.64 UR6, c[0x0][0x380] ;  /* 0x00007000ff0677ac */ /* 0x000e620008000a00 */
[----:B------:R-:W2:Y:S01]  /*0030*/  LDCU.64 UR8, c[0x0][0x358] ;  /* 0x00006b00ff0877ac */ /* 0x000ea20008000a00 */
[----:B0-----:R-:W-:-:S04]  /*0040*/  UIMAD.WIDE.U32 UR4, UR4, 0x200, URZ ;  /* 0x00000200040478a5 */ /* 0x001fc8000f8e00ff */
[----:B-1----:R-:W-:-:S04]  /*0050*/  UIADD3 UR6, UP0, UPT, -UR4, UR6, URZ ;  /* 0x0000000604067290 */ /* 0x002fc8000ff1e1ff */
[----:B------:R-:W-:Y:S02]  /*0060*/  UIADD3.X UR7, UPT, UPT, ~UR5, UR7, URZ, UP0, !UPT ;  /* 0x0000000705077290 */ /* 0x000fe400087fe5ff */
[----:B------:R-:W-:-:S04]  /*0070*/  UISETP.GE.U32.AND UP0, UPT, UR6, 0x200, UPT ;  /* 0x000002000600788c */ /* 0x000fc8000bf06070 */
[----:B------:R-:W-:-:S09]  /*0080*/  UISETP.GE.U32.AND.EX UP0, UPT, UR7, URZ, UPT, UP0 ;  /* 0x000000ff0700728c */ /* 0x000fd2000bf06100 */
[----:B--2---:R-:W-:Y:S05]  /*0090*/  BRA.U !UP0, `(.L_x_0) ;  /* 0x0000000108287547 */ /* 0x004fea000b800000 */
[----:B------:R-:W0:Y:S01]  /*00a0*/  S2R R0, SR_TID.X ;  /* 0x0000000000007919 */ /* 0x000e220000002100 */
[----:B------:R-:W1:Y:S01]  /*00b0*/  LDCU.64 UR6, c[0x0][0x388] ;  /* 0x00007100ff0677ac */ /* 0x000e620008000a00 */
[----:B------:R-:W2:Y:S01]  /*00c0*/  LDC R5, c[0x0][0x390] ;  /* 0x0000e400ff057b82 */ /* 0x000ea20000000800 */
[----:B0-----:R-:W-:-:S05]  /*00d0*/  IADD3 R0, P0, PT, R0, UR4, RZ ;  /* 0x0000000400007c10 */ /* 0x001fca000ff1e0ff */
[----:B------:R-:W-:Y:S01]  /*00e0*/  IMAD.X R3, RZ, RZ, UR5, P0 ;  /* 0x00000005ff037e24 */ /* 0x000fe200080e06ff */
[----:B-1----:R-:W-:-:S04]  /*00f0*/  LEA R2, P0, R0, UR6, 0x2 ;  /* 0x0000000600027c11 */ /* 0x002fc8000f8010ff */
[----:B------:R-:W-:-:S05]  /*0100*/  LEA.HI.X R3, R0, UR7, R3, 0x2, P0 ;  /* 0x0000000700037c11 */ /* 0x000fca00080f1403 */
[----:B--2---:R-:W-:Y:S04]  /*0110*/  STG.E desc[UR8][R2.64], R5 ;  /* 0x0000000502007986 */ /* 0x004fe8000c101908 */
[----:B------:R-:W-:Y:S01]  /*0120*/  STG.E desc[UR8][R2.64+0x400], R5 ;  /* 0x0004000502007986 */ /* 0x000fe2000c101908 */
[----:B------:R-:W-:Y:S05]  /*0130*/  EXIT ;  /* 0x000000000000794d */ /* 0x000fea0003800000 */
.L_x_0:
[----:B------:R-:W0:Y:S01]  /*0140*/  S2R R0, SR_TID.X ;  /* 0x0000000000007919 */ /* 0x000e220000002100 */
[----:B------:R-:W-:Y:S01]  /*0150*/  IMAD.U32 R2, RZ, RZ, UR7 ;  /* 0x00000007ff027e24 */ /* 0x000fe2000f8e00ff */
[----:B------:R-:W1:Y:S01]  /*0160*/  LDCU.64 UR10, c[0x0][0x388] ;  /* 0x00007100ff0a77ac */ /* 0x000e620008000a00 */
[----:B------:R-:W-:Y:S01]  /*0170*/  IMAD.U32 R4, RZ, RZ, UR7 ;  /* 0x00000007ff047e24 */ /* 0x000fe2000f8e00ff */
[----:B0-----:R-:W-:-:S04]  /*0180*/  ISETP.LT.U32.AND P0, PT, R0, UR6, PT ;  /* 0x0000000600007c0c */ /* 0x001fc8000bf01070 */
[----:B------:R-:W-:Y:S01]  /*0190*/  ISETP.GT.U32.AND.EX P0, PT, R2, RZ, PT, P0 ;  /* 0x000000ff0200720c */ /* 0x000fe20003f04100 */
[C---:B------:R-:W-:Y:S01]  /*01a0*/  VIADD R2, R0.reuse, 0x100 ;  /* 0x0000010000027836 */ /* 0x040fe20000000000 */
[----:B------:R-:W-:-:S04]  /*01b0*/  IADD3 R0, P2, PT, R0, UR4, RZ ;  /* 0x0000000400007c10 */ /* 0x000fc8000ff5e0ff */
[----:B------:R-:W-:Y:S01]  /*01c0*/  ISETP.LT.U32.AND P1, PT, R2, UR6, PT ;  /* 0x0000000602007c0c */ /* 0x000fe2000bf21070 */
[----:B------:R-:W-:Y:S01]  /*01d0*/  IMAD.X R3, RZ, RZ, UR5, P2 ;  /* 0x00000005ff037e24 */ /* 0x000fe200090e06ff */
[----:B-1----:R-:W-:Y:S02]  /*01e0*/  LEA R2, P2, R0, UR10, 0x2 ;  /* 0x0000000a00027c11 */ /* 0x002fe4000f8410ff */
[----:B------:R-:W-:Y:S02]  /*01f0*/  ISETP.GT.U32.AND.EX P1, PT, R4, RZ, PT, P1 ;  /* 0x000000ff0400720c */ /* 0x000fe40003f24110 */
[----:B------:R-:W-:Y:S01]  /*0200*/  LEA.HI.X R3, R0, UR11, R3, 0x2, P2 ;  /* 0x0000000b00037c11 */ /* 0x000fe200090f1403 */
[----:B------:R-:W0:Y:S04]  /*0210*/  @P0 LDC R5, c[0x0][0x390] ;  /* 0x0000e400ff050b82 */ /* 0x000e280000000800 */
[----:B0-----:R0:W-:Y:S06]  /*0220*/  @P0 STG.E desc[UR8][R2.64], R5 ;  /* 0x0000000502000986 */ /* 0x0011ec000c101908 */
[----:B------:R-:W-:Y:S05]  /*0230*/  @!P1 EXIT ;  /* 0x000000000000994d */ /* 0x000fea0003800000 */
[----:B0-----:R-:W0:Y:S02]  /*0240*/  LDC R5, c[0x0][0x390] ;  /* 0x0000e400ff057b82 */ /* 0x001e240000000800 */
[----:B0-----:R-:W-:Y:S01]  /*0250*/  STG.E desc[UR8][R2.64+0x400], R5 ;  /* 0x0004000502007986 */ /* 0x001fe2000c101908 */
[----:B------:R-:W-:Y:S05]  /*0260*/  EXIT ;  /* 0x000000000000794d */ /* 0x000fea0003800000 */
.L_x_1:
[----:B------:R-:W-:-:S00]  /*0270*/  BRA `(.L_x_1) ;  /* 0xfffffffc00fc7947 */ /* 0x000fc0000383ffff */
[----:B------:R-:W-:-:S00]  /*0280*/  NOP ;  /* 0x0000000000007918 */ /* 0x000fc00000000000 */
[----:B------:R-:W-:-:S00]  /*0290*/  NOP ;  /* 0x0000000000007918 */ /* 0x000fc00000000000 */
[----:B------:R-:W-:-:S00]  /*02a0*/  NOP ;  /* 0x0000000000007918 */ /* 0x000fc00000000000 */
[----:B------:R-:W-:-:S00]  /*02b0*/  NOP ;  /* 0x0000000000007918 */ /* 0x000fc00000000000 */
[----:B------:R-:W-:-:S00]  /*02c0*/  NOP ;  /* 0x0000000000007918 */ /* 0x000fc00000000000 */
[----:B------:R-:W-:-:S00]  /*02d0*/  NOP ;  /* 0x0000000000007918 */ /* 0x000fc00000000000 */
[----:B------:R-:W-:-:S00]  /*02e0*/  NOP ;  /* 0x0000000000007918 */ /* 0x000fc00000000000 */
[----:B------:R-:W-:-:S00]  /*02f0*/  NOP ;  /* 0x0000000000007918 */ /* 0x000fc00000000000 */
.L_x_3:


//--------------------- .text._ZN3cub18CUB_300001_SM_10006detail11EmptyKernelIvEEvv --------------------------
	.section	.text._ZN3cub18CUB_300001_SM_10006detail11EmptyKernelIvEEvv,"ax",@progbits
	.align	128
        .global         _ZN3cub18CUB_300001_SM_10006detail11EmptyKernelIvEEvv
        .type           _ZN3cub18CUB_300001_SM_10006detail11EmptyKernelIvEEvv,@function
        .size           _ZN3cub18CUB_300001_SM_10006detail11EmptyKernelIvEEvv,(.L_x_4 - _ZN3cub18CUB_300001_SM_10006detail11EmptyKernelIvEEvv)
        .other          _ZN3cub18CUB_300001_SM_10006detail11EmptyKernelIvEEvv,@"STO_CUDA_ENTRY STV_DEFAULT"
_ZN3cub18CUB_300001_SM_10006detail11EmptyKernelIvEEvv:
.text._ZN3cub18CUB_300001_SM_10006detail11EmptyKernelIvEEvv:
[----:B------:R-:W-:Y:S01]  /*0000*/  LDC R1, c[0x0][0x37c] ;  /* 0x0000df00ff017b82 */ /* 0x000fe20000000800 */
[----:B------:R-:W-:Y:S05]  /*0010*/  EXIT ;  /* 0x000000000000794d */ /* 0x000fea0003800000 */
.L_x_2:
        /* <DEDUP_REMOVED lines=14> */
.L_x_4:


//--------------------- .nv.shared.reserved.0     --------------------------
	.section	.nv.shared.reserved.0,"aw",@nobits
	.weak		__nv_reservedSMEM_offset_0_alias
	.size		__nv_reservedSMEM_offset_0_alias, 0, 64
	.other		__nv_reservedSMEM_offset_0_alias,@"STO_CUDA_RESERVED_SHARED STV_DEFAULT"
__nv_reservedSMEM_offset_0_alias:
	.zero		0
	.zero		64


//--------------------- .nv.global                --------------------------
	.section	.nv.global,"aw",@nobits
.nv.global:
	.type		_ZN34_INTERNAL_7c7158a6_4_k_cu_c7a5e9906thrust24THRUST_300001_SM_1000_NS3seqE,@object
	.size		_ZN34_INTERNAL_7c7158a6_4_k_cu_c7a5e9906thrust24THRUST_300001_SM_1000_NS3seqE,(_ZN34_INTERNAL_7c7158a6_4_k_cu_c7a5e9904cuda3std3__48in_placeE - _ZN34_INTERNAL_7c7158a6_4_k_cu_c7a5e9906thrust24THRUST_300001_SM_1000_NS3seqE)
_ZN34_INTERNAL_7c7158a6_4_k_cu_c7a5e9906thrust24THRUST_300001_SM_1000_NS3seqE:
	.zero		1
	.type		_ZN34_INTERNAL_7c7158a6_4_k_cu_c7a5e9904cuda3std3__48in_placeE,@object
	.size		_ZN34_INTERNAL_7c7158a6_4_k_cu_c7a5e9904cuda3std3__48in_placeE,(_ZN34_INTERNAL_7c7158a6_4_k_cu_c7a5e9904cuda3std6ranges3__45__cpo4sizeE - _ZN34_INTERNAL_7c7158a6_4_k_cu_c7a5e9904cuda3std3__48in_placeE)
_ZN34_INTERNAL_7c7158a6_4_k_cu_c7a5e9904cuda3std3__48in_placeE:
	.zero		1
	.type		_ZN34_INTERNAL_7c7158a6_4_k_cu_c7a5e9904cuda3std6ranges3__45__cpo4sizeE,@object
	.size		_ZN34_INTERNAL_7c7158a6_4_k_cu_c7a5e9904cuda3std6ranges3__45__cpo4sizeE,(_ZN34_INTERNAL_7c7158a6_4_k_cu_c7a5e9906thrust24THRUST_300001_SM_1000_NS12placeholders2_3E - _ZN34_INTERNAL_7c7158a6_4_k_cu_c7a5e9904cuda3std6ranges3__45__cpo4sizeE)
_ZN34_INTERNAL_7c7158a6_4_k_cu_c7a5e9904cuda3std6ranges3__45__cpo4sizeE:
	.zero		1
	.type		_ZN34_INTERNAL_7c7158a6_4_k_cu_c7a5e9906thrust24THRUST_300001_SM_1000_NS12placeholders2_3E,@object
	.size		_ZN34_INTERNAL_7c7158a6_4_k_cu_c7a5e9906thrust24THRUST_300001_SM_1000_NS12placeholders2_3E,(_ZN34_INTERNAL_7c7158a6_4_k_cu_c7a5e9904cuda3std3__45__cpo6cbeginE - _ZN34_INTERNAL_7c7158a6_4_k_cu_c7a5e9906thrust24THRUST_300001_SM_1000_NS12placeholders2_3E)
_ZN34_INTERNAL_7c7158a6_4_k_cu_c7a5e9906thrust24THRUST_300001_SM_1000_NS12placeholders2_3E:
	.zero		1
	.type		_ZN34_INTERNAL_7c7158a6_4_k_cu_c7a5e9904cuda3std3__45__cpo6cbeginE,@object
	.size		_ZN34_INTERNAL_7c7158a6_4_k_cu_c7a5e9904cuda3std3__45__cpo6cbeginE,(_ZN34_INTERNAL_7c7158a6_4_k_cu_c7a5e9904cuda3std6ranges3__45__cpo6cbeginE - _ZN34_INTERNAL_7c7158a6_4_k_cu_c7a5e9904cuda3std3__45__cpo6cbeginE)
_ZN34_INTERNAL_7c7158a6_4_k_cu_c7a5e9904cuda3std3__45__cpo6cbeginE:
	.zero		1
	.type		_ZN34_INTERNAL_7c7158a6_4_k_cu_c7a5e9904cuda3std6ranges3__45__cpo6cbeginE,@object
	.size		_ZN34_INTERNAL_7c7158a6_4_k_cu_c7a5e9904cuda3std6ranges3__45__cpo6cbeginE,(_ZN34_INTERNAL_7c7158a6_4_k_cu_c7a5e9906thrust24THRUST_300001_SM_1000_NS12placeholders2_7E - _ZN34_INTERNAL_7c7158a6_4_k_cu_c7a5e9904cuda3std6ranges3__45__cpo6cbeginE)
_ZN34_INTERNAL_7c7158a6_4_k_cu_c7a5e9904cuda3std6ranges3__45__cpo6cbeginE:
	.zero		1
	.type		_ZN34_INTERNAL_7c7158a6_4_k_cu_c7a5e9906thrust24THRUST_300001_SM_1000_NS12placeholders2_7E,@object
	.size		_ZN34_INTERNAL_7c7158a6_4_k_cu_c7a5e9906thrust24THRUST_300001_SM_1000_NS12placeholders2_7E,(_ZN34_INTERNAL_7c7158a6_4_k_cu_c7a5e9904cuda3std3__45__cpo7crbeginE - _ZN34_INTERNAL_7c7158a6_4_k_cu_c7a5e9906thrust24THRUST_300001_SM_1000_NS12placeholders2_7E)
_ZN34_INTERNAL_7c7158a6_4_k_cu_c7a5e9906thrust24THRUST_300001_SM_1000_NS12placeholders2_7E:
	.zero		1
	.type		_ZN34_INTERNAL_7c7158a6_4_k_cu_c7a5e9904cuda3std3__45__cpo7crbeginE,@object
	.size		_ZN34_INTERNAL_7c7158a6_4_k_cu_c7a5e9904cuda3std3__45__cpo7crbeginE,(_ZN34_INTERNAL_7c7158a6_4_k_cu_c7a5e9904cuda3std6ranges3__45__cpo4nextE - _ZN34_INTERNAL_7c7158a6_4_k_cu_c7a5e9904cuda3std3__45__cpo7crbeginE)
_ZN34_INTERNAL_7c7158a6_4_k_cu_c7a5e9904cuda3std3__45__cpo7crbeginE:
	.zero		1
	.type		_ZN34_INTERNAL_7c7158a6_4_k_cu_c7a5e9904cuda3std6ranges3__45__cpo4nextE,@object
	.size		_ZN34_INTERNAL_7c7158a6_4_k_cu_c7a5e9904cuda3std6ranges3__45__cpo4nextE,(_ZN34_INTERNAL_7c7158a6_4_k_cu_c7a5e9904cuda3std6ranges3__45__cpo4swapE - _ZN34_INTERNAL_7c7158a6_4_k_cu_c7a5e9904cuda3std6ranges3__45__cpo4nextE)
_ZN34_INTERNAL_7c7158a6_4_k_cu_c7a5e9904cuda3std6ranges3__45__cpo4nextE:
	.zero		1
	.type		_ZN34_INTERNAL_7c7158a6_4_k_cu_c7a5e9904cuda3std6ranges3__45__cpo4swapE,@object
	.size		_ZN34_INTERNAL_7c7158a6_4_k_cu_c7a5e9904cuda3std6ranges3__45__cpo4swapE,(_ZN34_INTERNAL_7c7158a6_4_k_cu_c7a5e9906thrust24THRUST_300001_SM_1000_NS8cuda_cub10par_nosyncE - _ZN34_INTERNAL_7c7158a6_4_k_cu_c7a5e9904cuda3std6ranges3__45__cpo4swapE)
_ZN34_INTERNAL_7c7158a6_4_k_cu_c7a5e9904cuda3std6ranges3__45__cpo4swapE:
	.zero		1
	.type		_ZN34_INTERNAL_7c7158a6_4_k_cu_c7a5e9906thrust24THRUST_300001_SM_1000_NS8cuda_cub10par_nosyncE,@object
	.size		_ZN34_INTERNAL_7c7158a6_4_k_cu_c7a5e9906thrust24THRUST_300001_SM_1000_NS8cuda_cub10par_nosyncE,(_ZN34_INTERNAL_7c7158a6_4_k_cu_c7a5e9906thrust24THRUST_300001_SM_1000_NS12placeholders2_9E - _ZN34_INTERNAL_7c7158a6_4_k_cu_c7a5e9906thrust24THRUST_300001_SM_1000_NS8cuda_cub10par_nosyncE)
_ZN34_INTERNAL_7c7158a6_4_k_cu_c7a5e9906thrust24THRUST_300001_SM_1000_NS8cuda_cub10par_nosyncE:
	.zero		1
	.type		_ZN34_INTERNAL_7c7158a6_4_k_cu_c7a5e9906thrust24THRUST_300001_SM_1000_NS12placeholders2_9E,@object
	.size		_ZN34_INTERNAL_7c7158a6_4_k_cu_c7a5e9906thrust24THRUST_300001_SM_1000_NS12placeholders2_9E,(_ZN34_INTERNAL_7c7158a6_4_k_cu_c7a5e9904cuda3std3__436_GLOBAL__N__7c7158a6_4_k_cu_c7a5e9906ignoreE - _ZN34_INTERNAL_7c7158a6_4_k_cu_c7a5e9906thrust24THRUST_300001_SM_1000_NS12placeholders2_9E)
_ZN34_INTERNAL_7c7158a6_4_k_cu_c7a5e9906thrust24THRUST_300001_SM_1000_NS12placeholders2_9E:
	.zero		1
	.type		_ZN34_INTERNAL_7c7158a6_4_k_cu_c7a5e9904cuda3std3__436_GLOBAL__N__7c7158a6_4_k_cu_c7a5e9906ignoreE,@object
	.size		_ZN34_INTERNAL_7c7158a6_4_k_cu_c7a5e9904cuda3std3__436_GLOBAL__N__7c7158a6_4_k_cu_c7a5e9906ignoreE,(_ZN34_INTERNAL_7c7158a6_4_k_cu_c7a5e9904cuda3std6ranges3__45__cpo4dataE - _ZN34_INTERNAL_7c7158a6_4_k_cu_c7a5e9904cuda3std3__436_GLOBAL__N__7c7158a6_4_k_cu_c7a5e9906ignoreE)
_ZN34_INTERNAL_7c7158a6_4_k_cu_c7a5e9904cuda3std3__436_GLOBAL__N__7c7158a6_4_k_cu_c7a5e9906ignoreE:
	.zero		1
	.type		_ZN34_INTERNAL_7c7158a6_4_k_cu_c7a5e9904cuda3std6ranges3__45__cpo4dataE,@object
	.size		_ZN34_INTERNAL_7c7158a6_4_k_cu_c7a5e9904cuda3std6ranges3__45__cpo4dataE,(_ZN34_INTERNAL_7c7158a6_4_k_cu_c7a5e9906thrust24THRUST_300001_SM_1000_NS12placeholders2_1E - _ZN34_INTERNAL_7c7158a6_4_k_cu_c7a5e9904cuda3std6ranges3__45__cpo4dataE)
_ZN34_INTERNAL_7c7158a6_4_k_cu_c7a5e9904cuda3std6ranges3__45__cpo4dataE:
	.zero		1
	.type		_ZN34_INTERNAL_7c7158a6_4_k_cu_c7a5e9906thrust24THRUST_300001_SM_1000_NS12placeholders2_1E,@object
	.size		_ZN34_INTERNAL_7c7158a6_4_k_cu_c7a5e9906thrust24THRUST_300001_SM_1000_NS12placeholders2_1E,(_ZN34_INTERNAL_7c7158a6_4_k_cu_c7a5e9904cuda3std3__45__cpo5beginE - _ZN34_INTERNAL_7c7158a6_4_k_cu_c7a5e9906thrust24THRUST_300001_SM_1000_NS12placeholders2_1E)
_ZN34_INTERNAL_7c7158a6_4_k_cu_c7a5e9906thrust24THRUST_300001_SM_1000_NS12placeholders2_1E:
	.zero		1
	.type		_ZN34_INTERNAL_7c7158a6_4_k_cu_c7a5e9904cuda3std3__45__cpo5beginE,@object
	.size		_ZN34_INTERNAL_7c7158a6_4_k_cu_c7a5e9904cuda3std3__45__cpo5beginE,(_ZN34_INTERNAL_7c7158a6_4_k_cu_c7a5e9904cuda3std6ranges3__45__cpo5beginE - _ZN34_INTERNAL_7c7158a6_4_k_cu_c7a5e9904cuda3std3__45__cpo5beginE)
_ZN34_INTERNAL_7c7158a6_4_k_cu_c7a5e9904cuda3std3__45__cpo5beginE:
	.zero		1
	.type		_ZN34_INTERNAL_7c7158a6_4_k_cu_c7a5e9904cuda3std6ranges3__45__cpo5beginE,@object
	.size		_ZN34_INTERNAL_7c7158a6_4_k_cu_c7a5e9904cuda3std6ranges3__45__cpo5beginE,(_ZN34_INTERNAL_7c7158a6_4_k_cu_c7a5e9906thrust24THRUST_300001_SM_1000_NS12placeholders2_5E - _ZN34_INTERNAL_7c7158a6_4_k_cu_c7a5e9904cuda3std6ranges3__45__cpo5beginE)
_ZN34_INTERNAL_7c7158a6_4_k_cu_c7a5e9904cuda3std6ranges3__45__cpo5beginE:
	.zero		1
	.type		_ZN34_INTERNAL_7c7158a6_4_k_cu_c7a5e9906thrust24THRUST_300001_SM_1000_NS12placeholders2_5E,@object
	.size		_ZN34_INTERNAL_7c7158a6_4_k_cu_c7a5e9906thrust24THRUST_300001_SM_1000_NS12placeholders2_5E,(_ZN34_INTERNAL_7c7158a6_4_k_cu_c7a5e9904cuda3std3__45__cpo6rbeginE - _ZN34_INTERNAL_7c7158a6_4_k_cu_c7a5e9906thrust24THRUST_300001_SM_1000_NS12placeholders2_5E)
_ZN34_INTERNAL_7c7158a6_4_k_cu_c7a5e9906thrust24THRUST_300001_SM_1000_NS12placeholders2_5E:
	.zero		1
	.type		_ZN34_INTERNAL_7c7158a6_4_k_cu_c7a5e9904cuda3std3__45__cpo6rbeginE,@object
	.size		_ZN34_INTERNAL_7c7158a6_4_k_cu_c7a5e9904cuda3std3__45__cpo6rbeginE,(_ZN34_INTERNAL_7c7158a6_4_k_cu_c7a5e9904cuda3std6ranges3__45__cpo7advanceE - _ZN34_INTERNAL_7c7158a6_4_k_cu_c7a5e9904cuda3std3__45__cpo6rbeginE)
_ZN34_INTERNAL_7c7158a6_4_k_cu_c7a5e9904cuda3std3__45__cpo6rbeginE:
	.zero		1
	.type		_ZN34_INTERNAL_7c7158a6_4_k_cu_c7a5e9904cuda3std6ranges3__45__cpo7advanceE,@object
	.size		_ZN34_INTERNAL_7c7158a6_4_k_cu_c7a5e9904cuda3std6ranges3__45__cpo7advanceE,(_ZN34_INTERNAL_7c7158a6_4_k_cu_c7a5e9904cuda3std3__47nulloptE - _ZN34_INTERNAL_7c7158a6_4_k_cu_c7a5e9904cuda3std6ranges3__45__cpo7advanceE)
_ZN34_INTERNAL_7c7158a6_4_k_cu_c7a5e9904cuda3std6ranges3__45__cpo7advanceE:
	.zero		1
	.type		_ZN34_INTERNAL_7c7158a6_4_k_cu_c7a5e9904cuda3std3__47nulloptE,@object
	.size		_ZN34_INTERNAL_7c7158a6_4_k_cu_c7a5e9904cuda3std3__47nulloptE,(_ZN34_INTERNAL_7c7158a6_4_k_cu_c7a5e9904cuda3std6ranges3__45__cpo8distanceE - _ZN34_INTERNAL_7c7158a6_4_k_cu_c7a5e9904cuda3std3__47nulloptE)
_ZN34_INTERNAL_7c7158a6_4_k_cu_c7a5e9904cuda3std3__47nulloptE:
	.zero		1
	.type		_ZN34_INTERNAL_7c7158a6_4_k_cu_c7a5e9904cuda3std6ranges3__45__cpo8distanceE,@object
	.size		_ZN34_INTERNAL_7c7158a6_4_k_cu_c7a5e9904cuda3std6ranges3__45__cpo8distanceE,(_ZN34_INTERNAL_7c7158a6_4_k_cu_c7a5e9906thrust24THRUST_300001_SM_1000_NS12placeholders3_10E - _ZN34_INTERNAL_7c7158a6_4_k_cu_c7a5e9904cuda3std6ranges3__45__cpo8distanceE)
_ZN34_INTERNAL_7c7158a6_4_k_cu_c7a5e9904cuda3std6ranges3__45__cpo8distanceE:
	.zero		1
	.type		_ZN34_INTERNAL_7c7158a6_4_k_cu_c7a5e9906thrust24THRUST_300001_SM_1000_NS12placeholders3_10E,@object
	.size		_ZN34_INTERNAL_7c7158a6_4_k_cu_c7a5e9906thrust24THRUST_300001_SM_1000_NS12placeholders3_10E,(_ZN34_INTERNAL_7c7158a6_4_k_cu_c7a5e9904cuda3std3__419piecewise_constructE - _ZN34_INTERNAL_7c7158a6_4_k_cu_c7a5e9906thrust24THRUST_300001_SM_1000_NS12placeholders3_10E)
_ZN34_INTERNAL_7c7158a6_4_k_cu_c7a5e9906thrust24THRUST_300001_SM_1000_NS12placeholders3_10E:
	.zero		1
	.type		_ZN34_INTERNAL_7c7158a6_4_k_cu_c7a5e9904cuda3std3__419piecewise_constructE,@object
	.size		_ZN34_INTERNAL_7c7158a6_4_k_cu_c7a5e9904cuda3std3__419piecewise_constructE,(_ZN34_INTERNAL_7c7158a6_4_k_cu_c7a5e9904cuda3std6ranges3__45__cpo5cdataE - _ZN34_INTERNAL_7c7158a6_4_k_cu_c7a5e9904cuda3std3__419piecewise_constructE)
_ZN34_INTERNAL_7c7158a6_4_k_cu_c7a5e9904cuda3std3__419piecewise_constructE:
	.zero		1
	.type		_ZN34_INTERNAL_7c7158a6_4_k_cu_c7a5e9904cuda3std6ranges3__45__cpo5cdataE,@object
	.size		_ZN34_INTERNAL_7c7158a6_4_k_cu_c7a5e9904cuda3std6ranges3__45__cpo5cdataE,(_ZN34_INTERNAL_7c7158a6_4_k_cu_c7a5e9906thrust24THRUST_300001_SM_1000_NS12placeholders2_2E - _ZN34_INTERNAL_7c7158a6_4_k_cu_c7a5e9904cuda3std6ranges3__45__cpo5cdataE)
_ZN34_INTERNAL_7c7158a6_4_k_cu_c7a5e9904cuda3std6ranges3__45__cpo5cdataE:
	.zero		1
	.type		_ZN34_INTERNAL_7c7158a6_4_k_cu_c7a5e9906thrust24THRUST_300001_SM_1000_NS12placeholders2_2E,@object
	.size		_ZN34_INTERNAL_7c7158a6_4_k_cu_c7a5e9906thrust24THRUST_300001_SM_1000_NS12placeholders2_2E,(_ZN34_INTERNAL_7c7158a6_4_k_cu_c7a5e9904cuda3std3__45__cpo3endE - _ZN34_INTERNAL_7c7158a6_4_k_cu_c7a5e9906thrust24THRUST_300001_SM_1000_NS12placeholders2_2E)
_ZN34_INTERNAL_7c7158a6_4_k_cu_c7a5e9906thrust24THRUST_300001_SM_1000_NS12placeholders2_2E:
	.zero		1
	.type		_ZN34_INTERNAL_7c7158a6_4_k_cu_c7a5e9904cuda3std3__45__cpo3endE,@object
	.size		_ZN34_INTERNAL_7c7158a6_4_k_cu_c7a5e9904cuda3std3__45__cpo3endE,(_ZN34_INTERNAL_7c7158a6_4_k_cu_c7a5e9904cuda3std6ranges3__45__cpo3endE - _ZN34_INTERNAL_7c7158a6_4_k_cu_c7a5e9904cuda3std3__45__cpo3endE)
_ZN34_INTERNAL_7c7158a6_4_k_cu_c7a5e9904cuda3std3__45__cpo3endE:
	.zero		1
	.type		_ZN34_INTERNAL_7c7158a6_4_k_cu_c7a5e9904cuda3std6ranges3__45__cpo3endE,@object
	.size		_ZN34_INTERNAL_7c7158a6_4_k_cu_c7a5e9904cuda3std6ranges3__45__cpo3endE,(_ZN34_INTERNAL_7c7158a6_4_k_cu_c7a5e9906thrust24THRUST_300001_SM_1000_NS12placeholders2_6E - _ZN34_INTERNAL_7c7158a6_4_k_cu_c7a5e9904cuda3std6ranges3__45__cpo3endE)
_ZN34_INTERNAL_7c7158a6_4_k_cu_c7a5e9904cuda3std6ranges3__45__cpo3endE:
	.zero		1
	.type		_ZN34_INTERNAL_7c7158a6_4_k_cu_c7a5e9906thrust24THRUST_300001_SM_1000_NS12placeholders2_6E,@object
	.size		_ZN34_INTERNAL_7c7158a6_4_k_cu_c7a5e9906thrust24THRUST_300001_SM_1000_NS12placeholders2_6E,(_ZN34_INTERNAL_7c7158a6_4_k_cu_c7a5e9904cuda3std3__45__cpo4rendE - _ZN34_INTERNAL_7c7158a6_4_k_cu_c7a5e9906thrust24THRUST_300001_SM_1000_NS12placeholders2_6E)
_ZN34_INTERNAL_7c7158a6_4_k_cu_c7a5e9906thrust24THRUST_300001_SM_1000_NS12placeholders2_6E:
	.zero		1
	.type		_ZN34_INTERNAL_7c7158a6_4_k_cu_c7a5e9904cuda3std3__45__cpo4rendE,@object
	.size		_ZN34_INTERNAL_7c7158a6_4_k_cu_c7a5e9904cuda3std3__45__cpo4rendE,(_ZN34_INTERNAL_7c7158a6_4_k_cu_c7a5e9904cuda3std6ranges3__45__cpo9iter_swapE - _ZN34_INTERNAL_7c7158a6_4_k_cu_c7a5e9904cuda3std3__45__cpo4rendE)
_ZN34_INTERNAL_7c7158a6_4_k_cu_c7a5e9904cuda3std3__45__cpo4rendE:
	.zero		1
	.type		_ZN34_INTERNAL_7c7158a6_4_k_cu_c7a5e9904cuda3std6ranges3__45__cpo9iter_swapE,@object
	.size		_ZN34_INTERNAL_7c7158a6_4_k_cu_c7a5e9904cuda3std6ranges3__45__cpo9iter_swapE,(_ZN34_INTERNAL_7c7158a6_4_k_cu_c7a5e9904cuda3std3__48unexpectE - _ZN34_INTERNAL_7c7158a6_4_k_cu_c7a5e9904cuda3std6ranges3__45__cpo9iter_swapE)
_ZN34_INTERNAL_7c7158a6_4_k_cu_c7a5e9904cuda3std6ranges3__45__cpo9iter_swapE:
	.zero		1
	.type		_ZN34_INTERNAL_7c7158a6_4_k_cu_c7a5e9904cuda3std3__48unexpectE,@object
	.size		_ZN34_INTERNAL_7c7158a6_4_k_cu_c7a5e9904cuda3std3__48unexpectE,(_ZN34_INTERNAL_7c7158a6_4_k_cu_c7a5e9906thrust24THRUST_300001_SM_1000_NS8cuda_cub3parE - _ZN34_INTERNAL_7c7158a6_4_k_cu_c7a5e9904cuda3std3__48unexpectE)
_ZN34_INTERNAL_7c7158a6_4_k_cu_c7a5e9904cuda3std3__48unexpectE:
	.zero		1
	.type		_ZN34_INTERNAL_7c7158a6_4_k_cu_c7a5e9906thrust24THRUST_300001_SM_1000_NS8cuda_cub3parE,@object
	.size		_ZN34_INTERNAL_7c7158a6_4_k_cu_c7a5e9906thrust24THRUST_300001_SM_1000_NS8cuda_cub3parE,(_ZN34_INTERNAL_7c7158a6_4_k_cu_c7a5e9906thrust24THRUST_300001_SM_1000_NS12placeholders2_4E - _ZN34_INTERNAL_7c7158a6_4_k_cu_c7a5e9906thrust24THRUST_300001_SM_1000_NS8cuda_cub3parE)
_ZN34_INTERNAL_7c7158a6_4_k_cu_c7a5e9906thrust24THRUST_300001_SM_1000_NS8cuda_cub3parE:
	.zero		1
	.type		_ZN34_INTERNAL_7c7158a6_4_k_cu_c7a5e9906thrust24THRUST_300001_SM_1000_NS12placeholders2_4E,@object
	.size		_ZN34_INTERNAL_7c7158a6_4_k_cu_c7a5e9906thrust24THRUST_300001_SM_1000_NS12placeholders2_4E,(_ZN34_INTERNAL_7c7158a6_4_k_cu_c7a5e9904cuda3std3__45__cpo4cendE - _ZN34_INTERNAL_7c7158a6_4_k_cu_c7a5e9906thrust24THRUST_300001_SM_1000_NS12placeholders2_4E)
_ZN34_INTERNAL_7c7158a6_4_k_cu_c7a5e9906thrust24THRUST_300001_SM_1000_NS12placeholders2_4E:
	.zero		1
	.type		_ZN34_INTERNAL_7c7158a6_4_k_cu_c7a5e9904cuda3std3__45__cpo4cendE,@object
	.size		_ZN34_INTERNAL_7c7158a6_4_k_cu_c7a5e9904cuda3std3__45__cpo4cendE,(_ZN34_INTERNAL_7c7158a6_4_k_cu_c7a5e9904cuda3std6ranges3__45__cpo4cendE - _ZN34_INTERNAL_7c7158a6_4_k_cu_c7a5e9904cuda3std3__45__cpo4cendE)
_ZN34_INTERNAL_7c7158a6_4_k_cu_c7a5e9904cuda3std3__45__cpo4cendE:
	.zero		1
	.type		_ZN34_INTERNAL_7c7158a6_4_k_cu_c7a5e9904cuda3std6ranges3__45__cpo4cendE,@object
	.size		_ZN34_INTERNAL_7c7158a6_4_k_cu_c7a5e9904cuda3std6ranges3__45__cpo4cendE,(_ZN34_INTERNAL_7c7158a6_4_k_cu_c7a5e9904cuda3std3__420unreachable_sentinelE - _ZN34_INTERNAL_7c7158a6_4_k_cu_c7a5e9904cuda3std6ranges3__45__cpo4cendE)
_ZN34_INTERNAL_7c7158a6_4_k_cu_c7a5e9904cuda3std6ranges3__45__cpo4cendE:
	.zero		1
	.type		_ZN34_INTERNAL_7c7158a6_4_k_cu_c7a5e9904cuda3std3__420unreachable_sentinelE,@object
	.size		_ZN34_INTERNAL_7c7158a6_4_k_cu_c7a5e9904cuda3std3__420unreachable_sentinelE,(_ZN34_INTERNAL_7c7158a6_4_k_cu_c7a5e9904cuda3std6ranges3__45__cpo5ssizeE - _ZN34_INTERNAL_7c7158a6_4_k_cu_c7a5e9904cuda3std3__420unreachable_sentinelE)
_ZN34_INTERNAL_7c7158a6_4_k_cu_c7a5e9904cuda3std3__420unreachable_sentinelE:
	.zero		1
	.type		_ZN34_INTERNAL_7c7158a6_4_k_cu_c7a5e9904cuda3std6ranges3__45__cpo5ssizeE,@object
	.size		_ZN34_INTERNAL_7c7158a6_4_k_cu_c7a5e9904cuda3std6ranges3__45__cpo5ssizeE,(_ZN34_INTERNAL_7c7158a6_4_k_cu_c7a5e9906thrust24THRUST_300001_SM_1000_NS12placeholders2_8E - _ZN34_INTERNAL_7c7158a6_4_k_cu_c7a5e9904cuda3std6ranges3__45__cpo5ssizeE)
_ZN34_INTERNAL_7c7158a6_4_k_cu_c7a5e9904cuda3std6ranges3__45__cpo5ssizeE:
	.zero		1
	.type		_ZN34_INTERNAL_7c7158a6_4_k_cu_c7a5e9906thrust24THRUST_300001_SM_1000_NS12placeholders2_8E,@object
	.size		_ZN34_INTERNAL_7c7158a6_4_k_cu_c7a5e9906thrust24THRUST_300001_SM_1000_NS12placeholders2_8E,(_ZN34_INTERNAL_7c7158a6_4_k_cu_c7a5e9904cuda3std3__45__cpo5crendE - _ZN34_INTERNAL_7c7158a6_4_k_cu_c7a5e9906thrust24THRUST_300001_SM_1000_NS12placeholders2_8E)
_ZN34_INTERNAL_7c7158a6_4_k_cu_c7a5e9906thrust24THRUST_300001_SM_1000_NS12placeholders2_8E:
	.zero		1
	.type		_ZN34_INTERNAL_7c7158a6_4_k_cu_c7a5e9904cuda3std3__45__cpo5crendE,@object
	.size		_ZN34_INTERNAL_7c7158a6_4_k_cu_c7a5e9904cuda3std3__45__cpo5crendE,(_ZN34_INTERNAL_7c7158a6_4_k_cu_c7a5e9904cuda3std6ranges3__45__cpo4prevE - _ZN34_INTERNAL_7c7158a6_4_k_cu_c7a5e9904cuda3std3__45__cpo5crendE)
_ZN34_INTERNAL_7c7158a6_4_k_cu_c7a5e9904cuda3std3__45__cpo5crendE:
	.zero		1
	.type		_ZN34_INTERNAL_7c7158a6_4_k_cu_c7a5e9904cuda3std6ranges3__45__cpo4prevE,@object
	.size		_ZN34_INTERNAL_7c7158a6_4_k_cu_c7a5e9904cuda3std6ranges3__45__cpo4prevE,(_ZN34_INTERNAL_7c7158a6_4_k_cu_c7a5e9904cuda3std6ranges3__45__cpo9iter_moveE - _ZN34_INTERNAL_7c7158a6_4_k_cu_c7a5e9904cuda3std6ranges3__45__cpo4prevE)
_ZN34_INTERNAL_7c7158a6_4_k_cu_c7a5e9904cuda3std6ranges3__45__cpo4prevE:
	.zero		1
	.type		_ZN34_INTERNAL_7c7158a6_4_k_cu_c7a5e9904cuda3std6ranges3__45__cpo9iter_moveE,@object
	.size		_ZN34_INTERNAL_7c7158a6_4_k_cu_c7a5e9904cuda3std6ranges3__45__cpo9iter_moveE,(_ZN34_INTERNAL_7c7158a6_4_k_cu_c7a5e9906thrust24THRUST_300001_SM_1000_NS6system6detail10sequential3seqE - _ZN34_INTERNAL_7c7158a6_4_k_cu_c7a5e9904cuda3std6ranges3__45__cpo9iter_moveE)
_ZN34_INTERNAL_7c7158a6_4_k_cu_c7a5e9904cuda3std6ranges3__45__cpo9iter_moveE:
	.zero		1
	.type		_ZN34_INTERNAL_7c7158a6_4_k_cu_c7a5e9906thrust24THRUST_300001_SM_1000_NS6system6detail10sequential3seqE,@object
	.size		_ZN34_INTERNAL_7c7158a6_4_k_cu_c7a5e9906thrust24THRUST_300001_SM_1000_NS6system6detail10sequential3seqE,(.L_31 - _ZN34_INTERNAL_7c7158a6_4_k_cu_c7a5e9906thrust24THRUST_300001_SM_1000_NS6system6detail10sequential3seqE)
_ZN34_INTERNAL_7c7158a6_4_k_cu_c7a5e9906thrust24THRUST_300001_SM_1000_NS6system6detail10sequential3seqE:
	.zero		1
.L_31:


//--------------------- .nv.constant0._ZN3cub18CUB_300001_SM_10006detail8for_each13static_kernelINS2_12policy_hub_t12policy_500_tEmN6thrust24THRUST_300001_SM_1000_NS8cuda_cub20__uninitialized_fill7functorINS7_10device_ptrIiEEiEEEEvT0_T1_ --------------------------
	.section	.nv.constant0._ZN3cub18CUB_300001_SM_10006detail8for_each13static_kernelINS2_12policy_hub_t12policy_500_tEmN6thrust24THRUST_300001_SM_1000_NS8cuda_cub20__uninitialized_fill7functorINS7_10device_ptrIiEEiEEEEvT0_T1_,"a",@progbits
	.sectionflags	@""
	.align	4
.nv.constant0._ZN3cub18CUB_300001_SM_10006detail8for_each13static_kernelINS2_12policy_hub_t12policy_500_tEmN6thrust24THRUST_300001_SM_1000_NS8cuda_cub20__uninitialized_fill7functorINS7_10device_ptrIiEEiEEEEvT0_T1_:
	.zero		920


//--------------------- .nv.constant0._ZN3cub18CUB_300001_SM_10006detail11EmptyKernelIvEEvv --------------------------
	.section	.nv.constant0._ZN3cub18CUB_300001_SM_10006detail11EmptyKernelIvEEvv,"a",@progbits
	.sectionflags	@""
	.align	4
.nv.constant0._ZN3cub18CUB_300001_SM_10006detail11EmptyKernelIvEEvv:
	.zero		896


//--------------------- SYMBOLS --------------------------

	.type		.nv.reservedSmem.offset0,@object
	.size		.nv.reservedSmem.offset0,0x4
